//
// Generated by NVIDIA NVVM Compiler
//
// Compiler Build ID: CL-36424714
// Cuda compilation tools, release 13.0, V13.0.88
// Based on NVVM 20.0.0
//

.version 9.0
.target sm_100
.address_size 64

	// .globl	_Z2hwv
.extern .func  (.param .b32 func_retval0) vprintf
(
	.param .b64 vprintf_param_0,
	.param .b64 vprintf_param_1
)
;
.global .align 1 .b8 $str[44] = {72, 101, 108, 108, 111, 32, 87, 111, 114, 108, 100, 33, 32, 70, 114, 111, 109, 32, 40, 37, 100, 44, 32, 37, 100, 44, 32, 37, 100, 41, 32, 119, 105, 116, 104, 32, 105, 110, 120, 32, 37, 100, 10};

.visible .entry _Z2hwv()
{
	.local .align 16 .b8 	__local_depot0[16];
	.reg .b64 	%SP;
	.reg .b64 	%SPL;
	.reg .b32 	%r<21>;
	.reg .b64 	%rd<5>;

	mov.u64 	%SPL, __local_depot0;
	cvta.local.u64 	%SP, %SPL;
	add.u64 	%rd1, %SP, 0;
	add.u64 	%rd2, %SPL, 0;
	mov.u32 	%r1, %ctaid.x;
	mov.u32 	%r2, %ntid.x;
	mov.u32 	%r3, %tid.x;
	mad.lo.s32 	%r4, %r1, %r2, %r3;
	mov.u32 	%r5, %ctaid.y;
	mov.u32 	%r6, %ntid.y;
	mov.u32 	%r7, %tid.y;
	mad.lo.s32 	%r8, %r5, %r6, %r7;
	mov.u32 	%r9, %ctaid.z;
	mov.u32 	%r10, %ntid.z;
	mov.u32 	%r11, %tid.z;
	mad.lo.s32 	%r12, %r9, %r10, %r11;
	mov.u32 	%r13, %nctaid.x;
	mov.u32 	%r14, %nctaid.y;
	mul.lo.s32 	%r15, %r6, %r14;
	mad.lo.s32 	%r16, %r15, %r12, %r8;
	mul.lo.s32 	%r17, %r13, %r2;
	mad.lo.s32 	%r18, %r17, %r16, %r4;
	st.local.v4.u32 	[%rd2], {%r4, %r8, %r12, %r18};
	mov.u64 	%rd3, $str;
	cvta.global.u64 	%rd4, %rd3;
	{ // callseq 0, 0
	.param .b64 param0;
	st.param.b64 	[param0], %rd4;
	.param .b64 param1;
	st.param.b64 	[param1], %rd1;
	.param .b32 retval0;
	call.uni (retval0), 
	vprintf, 
	(
	param0, 
	param1
	);
	ld.param.b32 	%r19, [retval0];
	} // callseq 0
	ret;

}


// ===== COMPILED SASS (sm_100) =====

	.target	sm_100

	.elftype	@"ET_EXEC"


//--------------------- .note.nv.tkinfo           --------------------------
	.section	.note.nv.tkinfo,"",@"SHT_NOTE"
	.sectionflags	@"SHF_NOTE_NV_TKINFO"
	.tkinfo
        /*0018*/ 	.word	0x00000002
        /*0030*/ 	.string	""
        /*0030*/ 	.string	"ptxas"
        /*0030*/ 	.string	"Cuda compilation tools, release 13.0, V13.0.88"
        /*0030*/ 	.string	"Build cuda_13.0.r13.0/compiler.36424714_0"
        /*0030*/ 	.string	"-arch sm_100 -m 64 "



//--------------------- .note.nv.cuinfo           --------------------------
	.section	.note.nv.cuinfo,"",@"SHT_NOTE"
	.sectionflags	@"SHF_NOTE_NV_CUINFO"
        /*0018*/ 	.short	0x0002
        /*001a*/ 	.short	0x0064
        /*001c*/ 	.short	0x0082
	.zero		2


//--------------------- .nv.info                  --------------------------
	.section	.nv.info,"",@"SHT_CUDA_INFO"
	.align	4


	//----- nvinfo : EIATTR_REGCOUNT
	.align		4
        /*0000*/ 	.byte	0x04, 0x2f
        /*0002*/ 	.short	(.L_2 - .L_1)
	.align		4
.L_1:
        /*0004*/ 	.word	index@(_Z2hwv)
        /*0008*/ 	.word	0x00000018


	//----- nvinfo : EIATTR_FRAME_SIZE
	.align		4
.L_2:
        /*000c*/ 	.byte	0x04, 0x11
        /*000e*/ 	.short	(.L_4 - .L_3)
	.align		4
.L_3:
        /*0010*/ 	.word	index@(_Z2hwv)
        /*0014*/ 	.word	0x00000010


	//----- nvinfo : EIATTR_MIN_STACK_SIZE
	.align		4
.L_4:
        /*0018*/ 	.byte	0x04, 0x12
        /*001a*/ 	.short	(.L_6 - .L_5)
	.align		4
.L_5:
        /*001c*/ 	.word	index@(_Z2hwv)
        /*0020*/ 	.word	0x00000010
.L_6:


//--------------------- .nv.compat                --------------------------
	.section	.nv.compat,"",@"SHT_CUDA_COMPAT_INFO"
	.align	4
        /*0000*/ 	.byte	0x02, 0x09, 0x00, 0x00, 0x02, 0x02, 0x01, 0x00, 0x02, 0x05, 0x05, 0x00, 0x03, 0x07, 0x01, 0x01
        /*0010*/ 	.byte	0x02, 0x03, 0x00, 0x00, 0x02, 0x06, 0x01, 0x00, 0x04, 0x0b, 0x08, 0x00, 0x09, 0x00, 0x00, 0x00
        /*0020*/ 	.byte	0x00, 0x00, 0x00, 0x00


//--------------------- .nv.info._Z2hwv           --------------------------
	.section	.nv.info._Z2hwv,"",@"SHT_CUDA_INFO"
	.sectionflags	@""
	.align	4


	//----- nvinfo : EIATTR_CUDA_API_VERSION
	.align		4
        /*0000*/ 	.byte	0x04, 0x37
        /*0002*/ 	.short	(.L_8 - .L_7)
.L_7:
        /*0004*/ 	.word	0x00000082


	//----- nvinfo : EIATTR_SPARSE_MMA_MASK
	.align		4
.L_8:
        /*0008*/ 	.byte	0x03, 0x50
        /*000a*/ 	.short	0x0000


	//----- nvinfo : EIATTR_MAXREG_COUNT
	.align		4
        /*000c*/ 	.byte	0x03, 0x1b
        /*000e*/ 	.short	0x00ff


	//----- nvinfo : EIATTR_EXTERNS
	.align		4
        /*0010*/ 	.byte	0x04, 0x0f
        /*0012*/ 	.short	(.L_10 - .L_9)


	//   ....[0]....
	.align		4
.L_9:
        /*0014*/ 	.word	index@(vprintf)


	//----- nvinfo : EIATTR_MERCURY_ISA_VERSION
	.align		4
.L_10:
        /*0018*/ 	.byte	0x03, 0x5f
        /*001a*/ 	.short	0x0101


	//----- nvinfo : EIATTR_VRC_CTA_INIT_COUNT
	.align		4
        /*001c*/ 	.byte	0x02, 0x4a
	.zero		1
	.zero		1


	//----- nvinfo : EIATTR_SYSCALL_OFFSETS
	.align		4
        /*0020*/ 	.byte	0x04, 0x46
        /*0022*/ 	.short	(.L_12 - .L_11)


	//   ....[0]....
.L_11:
        /*0024*/ 	.word	0x000001f0


	//----- nvinfo : EIATTR_EXIT_INSTR_OFFSETS
	.align		4
.L_12:
        /*0028*/ 	.byte	0x04, 0x1c
        /*002a*/ 	.short	(.L_14 - .L_13)


	//   ....[0]....
.L_13:
        /*002c*/ 	.word	0x00000200


	//----- nvinfo : EIATTR_SW_WAR
	.align		4
.L_14:
        /*0030*/ 	.byte	0x04, 0x36
        /*0032*/ 	.short	(.L_16 - .L_15)
.L_15:
        /*0034*/ 	.word	0x00000008
.L_16:


//--------------------- .nv.callgraph             --------------------------
	.section	.nv.callgraph,"",@"SHT_CUDA_CALLGRAPH"
	.align	4
	.sectionentsize	8
	.align		4
        /*0000*/ 	.word	0x00000000
	.align		4
        /*0004*/ 	.word	0xffffffff
	.align		4
        /*0008*/ 	.word	index@(_Z2hwv)
	.align		4
        /*000c*/ 	.word	index@(vprintf)
	.align		4
        /*0010*/ 	.word	0x00000000
	.align		4
        /*0014*/ 	.word	0xfffffffe
	.align		4
        /*0018*/ 	.word	0x00000000
	.align		4
        /*001c*/ 	.word	0xfffffffd
	.align		4
        /*0020*/ 	.word	0x00000000
	.align		4
        /*0024*/ 	.word	0xfffffffc


//--------------------- .nv.constant4             --------------------------
	.section	.nv.constant4,"a",@progbits
	.align	8
	.align		8
.nv.constant4:
        /*0000*/ 	.dword	vprintf
	.align		8
        /*0008*/ 	.dword	$str


//--------------------- .text._Z2hwv              --------------------------
	.section	.text._Z2hwv,"ax",@progbits
	.align	128
        .global         _Z2hwv
        .type           _Z2hwv,@function
        .size           _Z2hwv,(.L_x_2 - _Z2hwv)
        .other          _Z2hwv,@"STO_CUDA_ENTRY STV_DEFAULT"
_Z2hwv:
.text._Z2hwv:
[----:B------:R-:W0:Y:S01]  /*0000*/  LDC R1, c[0x0][0x37c] ;  /* 0x0000df00ff017b82 */ /* 0x000e220000000800 */
[----:B------:R-:W1:Y:S01]  /*0010*/  S2R R9, SR_TID.Y ;  /* 0x0000000000097919 */ /* 0x000e620000002200 */
[----:B------:R-:W2:Y:S06]  /*0020*/  LDCU UR5, c[0x0][0x2fc] ;  /* 0x00005f80ff0577ac */ /* 0x000eac0008000800 */
[----:B------:R-:W3:Y:S01]  /*0030*/  LDC R2, c[0x0][0x360] ;  /* 0x0000d800ff027b82 */ /* 0x000ee20000000800 */
[----:B0-----:R-:W-:Y:S01]  /*0040*/  IADD3 R1, PT, PT, R1, -0x10, RZ ;  /* 0xfffffff001017810 */ /* 0x001fe20007ffe0ff */
[----:B------:R-:W0:Y:S01]  /*0050*/  S2R R5, SR_TID.Z ;  /* 0x0000000000057919 */ /* 0x000e220000002300 */
[----:B------:R-:W3:Y:S05]  /*0060*/  S2R R3, SR_TID.X ;  /* 0x0000000000037919 */ /* 0x000eea0000002100 */
[----:B------:R-:W1:Y:S08]  /*0070*/  LDC R0, c[0x0][0x364] ;  /* 0x0000d900ff007b82 */ /* 0x000e700000000800 */
[----:B------:R-:W1:Y:S08]  /*0080*/  S2UR UR6, SR_CTAID.Y ;  /* 0x00000000000679c3 */ /* 0x000e700000002600 */
[----:B------:R-:W0:Y:S08]  /*0090*/  S2UR UR7, SR_CTAID.Z ;  /* 0x00000000000779c3 */ /* 0x000e300000002700 */
[----:B------:R-:W0:Y:S01]  /*00a0*/  LDC R10, c[0x0][0x368] ;  /* 0x0000da00ff0a7b82 */ /* 0x000e220000000800 */
[----:B------:R-:W4:Y:S01]  /*00b0*/  LDCU UR8, c[0x0][0x370] ;  /* 0x00006e00ff0877ac */ /* 0x000f220008000800 */
[----:B------:R-:W5:Y:S06]  /*00c0*/  LDCU UR9, c[0x0][0x374] ;  /* 0x00006e80ff0977ac */ /* 0x000f6c0008000800 */
[----:B------:R-:W3:Y:S01]  /*00d0*/  S2UR UR4, SR_CTAID.X ;  /* 0x00000000000479c3 */ /* 0x000ee20000002500 */
[----:B-1----:R-:W-:-:S02]  /*00e0*/  IMAD R9, R0, UR6, R9 ;  /* 0x0000000600097c24 */ /* 0x002fc4000f8e0209 */
[----:B-----5:R-:W-:Y:S02]  /*00f0*/  IMAD R0, R0, UR9, RZ ;  /* 0x0000000900007c24 */ /* 0x020fe4000f8e02ff */
[----:B0-----:R-:W-:Y:S01]  /*0100*/  IMAD R10, R10, UR7, R5 ;  /* 0x000000070a0a7c24 */ /* 0x001fe2000f8e0205 */
[----:B------:R-:W0:Y:S03]  /*0110*/  LDCU.64 UR6, c[0x4][0x8] ;  /* 0x01000100ff0677ac */ /* 0x000e260008000a00 */
[----:B------:R-:W-:Y:S01]  /*0120*/  IMAD R11, R10, R0, R9 ;  /* 0x000000000a0b7224 */ /* 0x000fe200078e0209 */
[----:B------:R-:W-:Y:S01]  /*0130*/  MOV R0, 0x0 ;  /* 0x0000000000007802 */ /* 0x000fe20000000f00 */
[C---:B---3--:R-:W-:Y:S01]  /*0140*/  IMAD R8, R2.reuse, UR4, R3 ;  /* 0x0000000402087c24 */ /* 0x048fe2000f8e0203 */
[----:B------:R-:W1:Y:S01]  /*0150*/  LDCU UR4, c[0x0][0x2f8] ;  /* 0x00005f00ff0477ac */ /* 0x000e620008000800 */
[----:B----4-:R-:W-:-:S04]  /*0160*/  IMAD R2, R2, UR8, RZ ;  /* 0x0000000802027c24 */ /* 0x010fc8000f8e02ff */
[----:B------:R-:W-:Y:S02]  /*0170*/  IMAD R11, R11, R2, R8 ;  /* 0x000000020b0b7224 */ /* 0x000fe400078e0208 */
[----:B------:R3:W4:Y:S03]  /*0180*/  LDC.64 R2, c[0x4][R0] ;  /* 0x0100000000027b82 */ /* 0x0007260000000a00 */
[----:B------:R3:W-:Y:S01]  /*0190*/  STL.128 [R1], R8 ;  /* 0x0000000801007387 */ /* 0x0007e20000100c00 */
[----:B0-----:R-:W-:Y:S02]  /*01a0*/  MOV R4, UR6 ;  /* 0x0000000600047c02 */ /* 0x001fe40008000f00 */
[----:B------:R-:W-:Y:S02]  /*01b0*/  MOV R5, UR7 ;  /* 0x0000000700057c02 */ /* 0x000fe40008000f00 */
[----:B-1----:R-:W-:-:S04]  /*01c0*/  IADD3 R6, P0, PT, R1, UR4, RZ ;  /* 0x0000000401067c10 */ /* 0x002fc8000ff1e0ff */
[----:B--2---:R-:W-:-:S09]  /*01d0*/  IADD3.X R7, PT, PT, RZ, UR5, RZ, P0, !PT ;  /* 0x00000005ff077c10 */ /* 0x004fd200087fe4ff */
[----:B------:R-:W-:-:S07]  /*01e0*/  LEPC R20, `(.L_x_0) ;  /* 0x000000001014794e */ /* 0x000fce0000000000 */
[----:B---34-:R-:W-:Y:S05]  /*01f0*/  CALL.ABS.NOINC R2 ;  /* 0x0000000002007343 */ /* 0x018fea0003c00000 */
.L_x_0:
[----:B------:R-:W-:Y:S05]  /*0200*/  EXIT ;  /* 0x000000000000794d */ /* 0x000fea0003800000 */
.L_x_1:
[----:B------:R-:W-:-:S00]  /*0210*/  BRA `(.L_x_1) ;  /* 0xfffffffc00fc7947 */ /* 0x000fc0000383ffff */
[----:B------:R-:W-:-:S00]  /*0220*/  NOP ;  /* 0x0000000000007918 */ /* 0x000fc00000000000 */
        /* <DEDUP_REMOVED lines=13> */
.L_x_2:


//--------------------- .nv.global.init           --------------------------
	.section	.nv.global.init,"aw",@progbits
.nv.global.init:
	.type		$str,@object
	.size		$str,(.L_0 - $str)
$str:
        /*0000*/ 	.byte	0x48, 0x65, 0x6c, 0x6c, 0x6f, 0x20, 0x57, 0x6f, 0x72, 0x6c, 0x64, 0x21, 0x20, 0x46, 0x72, 0x6f
        /*0010*/ 	.byte	0x6d, 0x20, 0x28, 0x25, 0x64, 0x2c, 0x20, 0x25, 0x64, 0x2c, 0x20, 0x25, 0x64, 0x29, 0x20, 0x77
        /*0020*/ 	.byte	0x69, 0x74, 0x68, 0x20, 0x69, 0x6e, 0x78, 0x20, 0x25, 0x64, 0x0a, 0x00
.L_0:


//--------------------- .nv.shared.reserved.0     --------------------------
	.section	.nv.shared.reserved.0,"aw",@nobits
	.weak		__nv_reservedSMEM_offset_0_alias
	.size		__nv_reservedSMEM_offset_0_alias, 0, 64
	.other		__nv_reservedSMEM_offset_0_alias,@"STO_CUDA_RESERVED_SHARED STV_DEFAULT"
__nv_reservedSMEM_offset_0_alias:
	.zero		0
	.zero		64


//--------------------- .nv.constant0._Z2hwv      --------------------------
	.section	.nv.constant0._Z2hwv,"a",@progbits
	.sectionflags	@""
	.align	4
.nv.constant0._Z2hwv:
	.zero		896


//--------------------- SYMBOLS --------------------------

	.type		.nv.reservedSmem.offset0,@object
	.size		.nv.reservedSmem.offset0,0x4
	.type		vprintf,@function
